	.headerflags	@"EF_CUDA_TEXMODE_UNIFIED EF_CUDA_64BIT_ADDRESS EF_CUDA_ACCELERATORS EF_CUDA_SM90 EF_CUDA_VIRTUAL_SM(EF_CUDA_SM90)"
	.elftype	@"ET_EXEC"


//--------------------- .nv.info                  --------------------------
	.section	.nv.info,"",@"SHT_CUDA_INFO"
	.align	4


	//----- nvinfo : EIATTR_REGCOUNT
	.align		4
        /*0000*/ 	.byte	0x04, 0x2f
        /*0002*/ 	.short	(.L_1 - .L_0)
	.align		4
.L_0:
        /*0004*/ 	.word	index@(triton_red_fused__to_copy_mul_sum_1)
        /*0008*/ 	.word	0x00000020


	//----- nvinfo : EIATTR_MIN_STACK_SIZE
	.align		4
.L_1:
        /*000c*/ 	.byte	0x04, 0x12
        /*000e*/ 	.short	(.L_3 - .L_2)
	.align		4
.L_2:
        /*0010*/ 	.word	index@(triton_red_fused__to_copy_mul_sum_1)
        /*0014*/ 	.word	0x00000000


	//----- nvinfo : EIATTR_FRAME_SIZE
	.align		4
.L_3:
        /*0018*/ 	.byte	0x04, 0x11
        /*001a*/ 	.short	(.L_5 - .L_4)
	.align		4
.L_4:
        /*001c*/ 	.word	index@(triton_red_fused__to_copy_mul_sum_1)
        /*0020*/ 	.word	0x00000000


	//----- nvinfo : EIATTR_MIN_STACK_SIZE
	.align		4
.L_5:
        /*0024*/ 	.byte	0x04, 0x12
        /*0026*/ 	.short	(.L_7 - .L_6)
	.align		4
.L_6:
        /*0028*/ 	.word	index@(triton_red_fused__to_copy_mul_sum_1)
        /*002c*/ 	.word	0x00000000
.L_7:


//--------------------- .nv.info.triton_red_fused__to_copy_mul_sum_1 --------------------------
	.section	.nv.info.triton_red_fused__to_copy_mul_sum_1,"",@"SHT_CUDA_INFO"
	.sectionflags	@""
	.align	4


	//----- nvinfo : EIATTR_CUDA_API_VERSION
	.align		4
        /*0000*/ 	.byte	0x04, 0x37
        /*0002*/ 	.short	(.L_9 - .L_8)
.L_8:
        /*0004*/ 	.word	0x0000007c


	//----- nvinfo : EIATTR_KPARAM_INFO
	.align		4
.L_9:
        /*0008*/ 	.byte	0x04, 0x17
        /*000a*/ 	.short	(.L_11 - .L_10)
.L_10:
        /*000c*/ 	.word	0x00000000
        /*0010*/ 	.short	0x0006
        /*0012*/ 	.short	0x0028
        /*0014*/ 	.byte	0x00, 0xf4, 0x21, 0x00


	//----- nvinfo : EIATTR_KPARAM_INFO
	.align		4
.L_11:
        /*0018*/ 	.byte	0x04, 0x17
        /*001a*/ 	.short	(.L_13 - .L_12)
.L_12:
        /*001c*/ 	.word	0x00000000
        /*0020*/ 	.short	0x0005
        /*0022*/ 	.short	0x0024
        /*0024*/ 	.byte	0x00, 0xf0, 0x11, 0x00


	//----- nvinfo : EIATTR_KPARAM_INFO
	.align		4
.L_13:
        /*0028*/ 	.byte	0x04, 0x17
        /*002a*/ 	.short	(.L_15 - .L_14)
.L_14:
        /*002c*/ 	.word	0x00000000
        /*0030*/ 	.short	0x0004
        /*0032*/ 	.short	0x0020
        /*0034*/ 	.byte	0x00, 0xf0, 0x11, 0x00


	//----- nvinfo : EIATTR_KPARAM_INFO
	.align		4
.L_15:
        /*0038*/ 	.byte	0x04, 0x17
        /*003a*/ 	.short	(.L_17 - .L_16)
.L_16:
        /*003c*/ 	.word	0x00000000
        /*0040*/ 	.short	0x0003
        /*0042*/ 	.short	0x0018
        /*0044*/ 	.byte	0x00, 0xf4, 0x21, 0x00


	//----- nvinfo : EIATTR_KPARAM_INFO
	.align		4
.L_17:
        /*0048*/ 	.byte	0x04, 0x17
        /*004a*/ 	.short	(.L_19 - .L_18)
.L_18:
        /*004c*/ 	.word	0x00000000
        /*0050*/ 	.short	0x0002
        /*0052*/ 	.short	0x0010
        /*0054*/ 	.byte	0x00, 0xf4, 0x21, 0x00


	//----- nvinfo : EIATTR_KPARAM_INFO
	.align		4
.L_19:
        /*0058*/ 	.byte	0x04, 0x17
        /*005a*/ 	.short	(.L_21 - .L_20)
.L_20:
        /*005c*/ 	.word	0x00000000
        /*0060*/ 	.short	0x0001
        /*0062*/ 	.short	0x0008
        /*0064*/ 	.byte	0x00, 0xf4, 0x21, 0x00


	//----- nvinfo : EIATTR_KPARAM_INFO
	.align		4
.L_21:
        /*0068*/ 	.byte	0x04, 0x17
        /*006a*/ 	.short	(.L_23 - .L_22)
.L_22:
        /*006c*/ 	.word	0x00000000
        /*0070*/ 	.short	0x0000
        /*0072*/ 	.short	0x0000
        /*0074*/ 	.byte	0x00, 0xf4, 0x21, 0x00


	//----- nvinfo : EIATTR_SPARSE_MMA_MASK
	.align		4
.L_23:
        /*0078*/ 	.byte	0x03, 0x50
        /*007a*/ 	.short	0x0000


	//----- nvinfo : EIATTR_MAXREG_COUNT
	.align		4
        /*007c*/ 	.byte	0x03, 0x1b
        /*007e*/ 	.short	0x00ff


	//----- nvinfo : EIATTR_COOP_GROUP_MASK_REGIDS
	.align		4
        /*0080*/ 	.byte	0x04, 0x29
        /*0082*/ 	.short	(.L_25 - .L_24)


	//   ....[0]....
.L_24:
        /*0084*/ 	.word	0xffffffff


	//   ....[1]....
        /*0088*/ 	.word	0xffffffff


	//   ....[2]....
        /*008c*/ 	.word	0xffffffff


	//   ....[3]....
        /*0090*/ 	.word	0xffffffff


	//   ....[4]....
        /*0094*/ 	.word	0xffffffff


	//   ....[5]....
        /*0098*/ 	.word	0xffffffff


	//   ....[6]....
        /*009c*/ 	.word	0xffffffff


	//   ....[7]....
        /*00a0*/ 	.word	0xffffffff


	//   ....[8]....
        /*00a4*/ 	.word	0xffffffff


	//   ....[9]....
        /*00a8*/ 	.word	0xffffffff


	//----- nvinfo : EIATTR_COOP_GROUP_INSTR_OFFSETS
	.align		4
.L_25:
        /*00ac*/ 	.byte	0x04, 0x28
        /*00ae*/ 	.short	(.L_27 - .L_26)


	//   ....[0]....
.L_26:
        /*00b0*/ 	.word	0x00000f90


	//   ....[1]....
        /*00b4*/ 	.word	0x00000fd0


	//   ....[2]....
        /*00b8*/ 	.word	0x00001000


	//   ....[3]....
        /*00bc*/ 	.word	0x00001020


	//   ....[4]....
        /*00c0*/ 	.word	0x00001110


	//   ....[5]....
        /*00c4*/ 	.word	0x00001120


	//   ....[6]....
        /*00c8*/ 	.word	0x00001150


	//   ....[7]....
        /*00cc*/ 	.word	0x00001160


	//   ....[8]....
        /*00d0*/ 	.word	0x000011a0


	//   ....[9]....
        /*00d4*/ 	.word	0x000011c0


	//----- nvinfo : EIATTR_EXIT_INSTR_OFFSETS
	.align		4
.L_27:
        /*00d8*/ 	.byte	0x04, 0x1c
        /*00da*/ 	.short	(.L_29 - .L_28)


	//   ....[0]....
.L_28:
        /*00dc*/ 	.word	0x000012c0


	//   ....[1]....
        /*00e0*/ 	.word	0x00001330


	//----- nvinfo : EIATTR_REQNTID
	.align		4
.L_29:
        /*00e4*/ 	.byte	0x04, 0x10
        /*00e6*/ 	.short	(.L_31 - .L_30)
.L_30:
        /*00e8*/ 	.word	0x00000100
        /*00ec*/ 	.word	0x00000001
        /*00f0*/ 	.word	0x00000001


	//----- nvinfo : EIATTR_CBANK_PARAM_SIZE
	.align		4
.L_31:
        /*00f4*/ 	.byte	0x03, 0x19
        /*00f6*/ 	.short	0x0030


	//----- nvinfo : EIATTR_PARAM_CBANK
	.align		4
        /*00f8*/ 	.byte	0x04, 0x0a
        /*00fa*/ 	.short	(.L_33 - .L_32)
	.align		4
.L_32:
        /*00fc*/ 	.word	index@(.nv.constant0.triton_red_fused__to_copy_mul_sum_1)
        /*0100*/ 	.short	0x0210
        /*0102*/ 	.short	0x0030


	//----- nvinfo : EIATTR_SW_WAR
	.align		4
.L_33:
        /*0104*/ 	.byte	0x04, 0x36
        /*0106*/ 	.short	(.L_35 - .L_34)
.L_34:
        /*0108*/ 	.word	0x00000008
.L_35:


//--------------------- .nv.callgraph             --------------------------
	.section	.nv.callgraph,"",@"SHT_CUDA_CALLGRAPH"
	.align	4
	.sectionentsize	8
	.align		4
        /*0000*/ 	.word	0x00000000
	.align		4
        /*0004*/ 	.word	0xffffffff
	.align		4
        /*0008*/ 	.word	0x00000000
	.align		4
        /*000c*/ 	.word	0xfffffffe
	.align		4
        /*0010*/ 	.word	0x00000000
	.align		4
        /*0014*/ 	.word	0xfffffffd
	.align		4
        /*0018*/ 	.word	0x00000000
	.align		4
        /*001c*/ 	.word	0xfffffffc


//--------------------- .text.triton_red_fused__to_copy_mul_sum_1 --------------------------
	.section	.text.triton_red_fused__to_copy_mul_sum_1,"ax",@progbits
	.sectionflags	@"SHF_BARRIERS=1"
	.align	128
        .global         triton_red_fused__to_copy_mul_sum_1
        .type           triton_red_fused__to_copy_mul_sum_1,@function
        .size           triton_red_fused__to_copy_mul_sum_1,(.L_x_5 - triton_red_fused__to_copy_mul_sum_1)
        .other          triton_red_fused__to_copy_mul_sum_1,@"STO_CUDA_ENTRY STV_DEFAULT"
triton_red_fused__to_copy_mul_sum_1:
.text.triton_red_fused__to_copy_mul_sum_1:
[----:B------:R-:W0:Y:S02]  /*0000*/  LDC R1, c[0x0][0x28] ;  /* 0x00000a00ff017b82 */ /* 0x000e240000000800 */
[----:B------:R-:W1:Y:S01]  /*0010*/  S2R R0, SR_TID.X ;  /* 0x0000000000007919 */ /* 0x000e620000002100 */
[----:B------:R-:W-:Y:S01]  /*0020*/  ULDC UR4, c[0x0][0x234] ;  /* 0x00008d0000047ab9 */ /* 0x000fe20000000800 */
[----:B------:R-:W-:Y:S01]  /*0030*/  ULDC.64 UR6, c[0x0][0x208] ;  /* 0x0000820000067ab9 */ /* 0x000fe20000000a00 */
[----:B------:R-:W-:Y:S01]  /*0040*/  MOV R2, UR4 ;  /* 0x0000000400027c02 */ /* 0x000fe20008000f00 */
[----:B------:R-:W2:Y:S01]  /*0050*/  S2R R5, SR_CTAID.X ;  /* 0x0000000000057919 */ /* 0x000ea20000002500 */
[----:B------:R-:W-:Y:S02]  /*0060*/  CS2R R20, SRZ ;  /* 0x0000000000147805 */ /* 0x000fe4000001ff00 */
[----:B------:R-:W-:Y:S02]  /*0070*/  CS2R R22, SRZ ;  /* 0x0000000000167805 */ /* 0x000fe4000001ff00 */
[----:B------:R-:W-:Y:S02]  /*0080*/  ISETP.GE.AND P0, PT, R2, 0x1, PT ;  /* 0x000000010200780c */ /* 0x000fe40003f06270 */
[----:B-1----:R-:W-:-:S02]  /*0090*/  SHF.L.U32 R3, R0, 0x2, RZ ;  /* 0x0000000200037819 */ /* 0x002fc400000006ff */
[----:B--2---:R-:W-:Y:S02]  /*00a0*/  SHF.L.U32 R5, R5, 0x6, RZ ;  /* 0x0000000605057819 */ /* 0x004fe400000006ff */
[----:B------:R-:W-:-:S07]  /*00b0*/  LOP3.LUT R6, R3, 0x3c, RZ, 0xc0, !PT ;  /* 0x0000003c03067812 */ /* 0x000fce00078ec0ff */
[----:B------:R-:W-:Y:S05]  /*00c0*/  @!P0 BRA `(.L_x_0) ;  /* 0x0000000c00ac8947 */ /* 0x000fea0003800000 */
[----:B------:R-:W-:Y:S01]  /*00d0*/  ISETP.GT.AND P1, PT, R2, 0x30, PT ;  /* 0x000000300200780c */ /* 0x000fe20003f24270 */
[----:B------:R-:W-:Y:S01]  /*00e0*/  HFMA2.MMA R9, -RZ, RZ, 0, 0 ;  /* 0x00000000ff097435 */ /* 0x000fe200000001ff */
[----:B------:R-:W-:Y:S02]  /*00f0*/  SHF.R.U32.HI R8, RZ, 0x4, R0 ;  /* 0x00000004ff087819 */ /* 0x000fe40000011600 */
[----:B------:R-:W-:Y:S02]  /*0100*/  CS2R R20, SRZ ;  /* 0x0000000000147805 */ /* 0x000fe4000001ff00 */
[----:B------:R-:W-:Y:S02]  /*0110*/  PLOP3.LUT P0, PT, PT, PT, PT, 0x80, 0x0 ;  /* 0x000000000000781c */ /* 0x000fe40003f0f070 */
[----:B------:R-:W-:Y:S02]  /*0120*/  CS2R R22, SRZ ;  /* 0x0000000000167805 */ /* 0x000fe4000001ff00 */
[----:B------:R-:W-:-:S04]  /*0130*/  SGXT.U32 R8, R8, 0x4 ;  /* 0x000000040808781a */ /* 0x000fc80000000000 */
[----:B------:R-:W-:-:S04]  /*0140*/  LEA R7, R8, R5, 0xc ;  /* 0x0000000508077211 */ /* 0x000fc800078e60ff */
[----:B------:R-:W-:Y:S01]  /*0150*/  IADD3 R7, R6, R7, RZ ;  /* 0x0000000706077210 */ /* 0x000fe20007ffe0ff */
[----:B------:R-:W-:Y:S06]  /*0160*/  @!P1 BRA `(.L_x_1) ;  /* 0x0000000400f09947 */ /* 0x000fec0003800000 */
[----:B------:R-:W-:Y:S02]  /*0170*/  PLOP3.LUT P0, PT, PT, PT, PT, 0x8, 0x0 ;  /* 0x000000000000781c */ /* 0x000fe40003f0e170 */
[----:B------:R-:W-:-:S11]  /*0180*/  IADD3 R4, R2, -0x30, RZ ;  /* 0xffffffd002047810 */ /* 0x000fd60007ffe0ff */
.L_x_2:
[----:B------:R-:W1:Y:S01]  /*0190*/  LDC R2, c[0x0][0x234] ;  /* 0x00008d00ff027b82 */ /* 0x000e620000000800 */
[----:B------:R-:W-:Y:S02]  /*01a0*/  IADD3 R27, R8, R9, RZ ;  /* 0x00000009081b7210 */ /* 0x000fe40007ffe0ff */
[----:B------:R-:W-:-:S05]  /*01b0*/  CS2R R16, SRZ ;  /* 0x0000000000107805 */ /* 0x000fca000001ff00 */
[----:B------:R-:W2:Y:S08]  /*01c0*/  LDC.64 R10, c[0x0][0x210] ;  /* 0x00008400ff0a7b82 */ /* 0x000eb00000000a00 */
[----:B------:R-:W3:Y:S01]  /*01d0*/  LDC.64 R14, c[0x0][0x218] ;  /* 0x00008600ff0e7b82 */ /* 0x000ee20000000a00 */
[----:B------:R-:W-:-:S07]  /*01e0*/  MOV R28, RZ ;  /* 0x000000ff001c7202 */ /* 0x000fce0000000f00 */
[----:B------:R-:W4:Y:S01]  /*01f0*/  LDC.64 R12, c[0x0][0x220] ;  /* 0x00008800ff0c7b82 */ /* 0x000f220000000a00 */
[----:B-1----:R-:W-:Y:S02]  /*0200*/  ISETP.GE.AND P1, PT, R27, R2, PT ;  /* 0x000000021b00720c */ /* 0x002fe40003f26270 */
[----:B------:R-:W-:Y:S01]  /*0210*/  CS2R R18, SRZ ;  /* 0x0000000000127805 */ /* 0x000fe2000001ff00 */
[----:B--2---:R-:W-:-:S10]  /*0220*/  IMAD.WIDE R24, R7, 0x2, R10 ;  /* 0x0000000207187825 */ /* 0x004fd400078e020a */
[----:B------:R3:W2:Y:S02]  /*0230*/  @!P1 LDG.E.EF.64 R16, desc[UR6][R24.64] ;  /* 0x0000000618109981 */ /* 0x0006a4000c0e1b00 */
[----:B---3--:R-:W-:-:S04]  /*0240*/  IMAD.WIDE R24, R7, 0x2, R14 ;  /* 0x0000000207187825 */ /* 0x008fc800078e020e */
[----:B----4-:R-:W-:Y:S01]  /*0250*/  IMAD.WIDE R26, R27, 0x4, R12 ;  /* 0x000000041b1a7825 */ /* 0x010fe200078e020c */
[----:B------:R1:W3:Y:S04]  /*0260*/  @!P1 LDG.E.EF.64 R18, desc[UR6][R24.64] ;  /* 0x0000000618129981 */ /* 0x0002e8000c0e1b00 */
[----:B------:R2:W4:Y:S01]  /*0270*/  @!P1 LDG.E.EL R28, desc[UR6][R26.64] ;  /* 0x000000061a1c9981 */ /* 0x000522000c2e1900 */
[----:B-1----:R-:W-:Y:S01]  /*0280*/  MOV R24, R23 ;  /* 0x0000001700187202 */ /* 0x002fe20000000f00 */
[----:B--2---:R-:W-:Y:S02]  /*0290*/  HADD2.F32 R27, -RZ, R16.H0_H0 ;  /* 0x20000010ff1b7230 */ /* 0x004fe40000004100 */
[----:B---3--:R-:W-:Y:S02]  /*02a0*/  HADD2.F32 R29, -RZ, R18.H0_H0 ;  /* 0x20000012ff1d7230 */ /* 0x008fe40000004100 */
[----:B------:R-:W-:-:S03]  /*02b0*/  HADD2.F32 R18, -RZ, R18.H1_H1 ;  /* 0x30000012ff127230 */ /* 0x000fc60000004100 */
[-C--:B----4-:R-:W-:Y:S02]  /*02c0*/  FMUL R29, R29, R28.reuse ;  /* 0x0000001c1d1d7220 */ /* 0x090fe40000400000 */
[----:B------:R-:W-:Y:S02]  /*02d0*/  FMUL R25, R18, R28 ;  /* 0x0000001c12197220 */ /* 0x000fe40000400000 */
[----:B------:R-:W-:Y:S01]  /*02e0*/  @!P1 FFMA R20, R27, R29, R20 ;  /* 0x0000001d1b149223 */ /* 0x000fe20000000014 */
[----:B------:R-:W-:Y:S01]  /*02f0*/  HADD2.F32 R29, -RZ, R16.H1_H1 ;  /* 0x30000010ff1d7230 */ /* 0x000fe20000004100 */
[----:B------:R-:W-:-:S04]  /*0300*/  IADD3 R27, R8, 0x10, R9 ;  /* 0x00000010081b7810 */ /* 0x000fc80007ffe009 */
[----:B------:R-:W-:Y:S01]  /*0310*/  @!P1 FFMA R22, R29, R25, R22 ;  /* 0x000000191d169223 */ /* 0x000fe20000000016 */
[----:B------:R-:W-:Y:S01]  /*0320*/  HADD2.F32 R29, -RZ, R19.H0_H0 ;  /* 0x20000013ff1d7230 */ /* 0x000fe20000004100 */
[----:B------:R-:W-:Y:S01]  /*0330*/  ISETP.GE.AND P2, PT, R27, R2, PT ;  /* 0x000000021b00720c */ /* 0x000fe20003f46270 */
[----:B------:R-:W-:Y:S01]  /*0340*/  HFMA2.MMA R25, -RZ, RZ, 0, 0 ;  /* 0x00000000ff197435 */ /* 0x000fe200000001ff */
[----:B------:R-:W-:Y:S02]  /*0350*/  HADD2.F32 R16, -RZ, R19.H1_H1 ;  /* 0x30000013ff107230 */ /* 0x000fe40000004100 */
[----:B------:R-:W-:Y:S02]  /*0360*/  HADD2.F32 R23, -RZ, R17.H0_H0 ;  /* 0x20000011ff177230 */ /* 0x000fe40000004100 */
[----:B------:R-:W-:Y:S01]  /*0370*/  FMUL R19, R29, R28 ;  /* 0x0000001c1d137220 */ /* 0x000fe20000400000 */
[----:B------:R-:W-:-:S04]  /*0380*/  IMAD.WIDE R26, R27, 0x4, R12 ;  /* 0x000000041b1a7825 */ /* 0x000fc800078e020c */
[----:B------:R-:W-:Y:S01]  /*0390*/  FMUL R28, R16, R28 ;  /* 0x0000001c101c7220 */ /* 0x000fe20000400000 */
[----:B------:R-:W-:Y:S01]  /*03a0*/  @!P1 FFMA R24, R23, R19, R24 ;  /* 0x0000001317189223 */ /* 0x000fe20000000018 */
[----:B------:R-:W-:Y:S01]  /*03b0*/  IADD3 R23, R7, 0x10000, RZ ;  /* 0x0001000007177810 */ /* 0x000fe20007ffe0ff */
[----:B------:R-:W-:Y:S01]  /*03c0*/  HADD2.F32 R16, -RZ, R17.H1_H1 ;  /* 0x30000011ff107230 */ /* 0x000fe20000004100 */
[----:B------:R-:W-:Y:S01]  /*03d0*/  CS2R R18, SRZ ;  /* 0x0000000000127805 */ /* 0x000fe2000001ff00 */
[----:B------:R1:W2:Y:S03]  /*03e0*/  @!P2 LDG.E.EL R25, desc[UR6][R26.64] ;  /* 0x000000061a19a981 */ /* 0x0002a6000c2e1900 */
[----:B------:R-:W-:Y:S01]  /*03f0*/  @!P1 FFMA R21, R16, R28, R21 ;  /* 0x0000001c10159223 */ /* 0x000fe20000000015 */
[----:B------:R-:W-:Y:S01]  /*0400*/  CS2R R16, SRZ ;  /* 0x0000000000107805 */ /* 0x000fe2000001ff00 */
[----:B------:R-:W-:-:S04]  /*0410*/  IMAD.WIDE R28, R23, 0x2, R10 ;  /* 0x00000002171c7825 */ /* 0x000fc800078e020a */
[----:B-1----:R-:W-:Y:S01]  /*0420*/  IMAD.WIDE R26, R23, 0x2, R14 ;  /* 0x00000002171a7825 */ /* 0x002fe200078e020e */
[----:B------:R-:W3:Y:S04]  /*0430*/  @!P2 LDG.E.EF.64 R16, desc[UR6][R28.64] ;  /* 0x000000061c10a981 */ /* 0x000ee8000c0e1b00 */
[----:B------:R3:W4:Y:S02]  /*0440*/  @!P2 LDG.E.EF.64 R18, desc[UR6][R26.64] ;  /* 0x000000061a12a981 */ /* 0x000724000c0e1b00 */
[----:B---3--:R-:W-:Y:S02]  /*0450*/  HADD2.F32 R27, -RZ, R16.H0_H0 ;  /* 0x20000010ff1b7230 */ /* 0x008fe40000004100 */
[----:B----4-:R-:W-:Y:S02]  /*0460*/  HADD2.F32 R23, -RZ, R18.H0_H0 ;  /* 0x20000012ff177230 */ /* 0x010fe40000004100 */
[----:B------:R-:W-:-:S03]  /*0470*/  HADD2.F32 R18, -RZ, R18.H1_H1 ;  /* 0x30000012ff127230 */ /* 0x000fc60000004100 */
[----:B--2---:R-:W-:Y:S01]  /*0480*/  FMUL R23, R23, R25 ;  /* 0x0000001917177220 */ /* 0x004fe20000400000 */
[----:B------:R-:W-:Y:S02]  /*0490*/  HADD2.F32 R29, -RZ, R16.H1_H1 ;  /* 0x30000010ff1d7230 */ /* 0x000fe40000004100 */
[----:B------:R-:W-:Y:S02]  /*04a0*/  HADD2.F32 R16, -RZ, R19.H0_H0 ;  /* 0x20000013ff107230 */ /* 0x000fe40000004100 */
[----:B------:R-:W-:Y:S01]  /*04b0*/  @!P2 FFMA R20, R27, R23, R20 ;  /* 0x000000171b14a223 */ /* 0x000fe20000000014 */
[----:B------:R-:W-:Y:S01]  /*04c0*/  IADD3 R27, R8, 0x20, R9 ;  /* 0x00000020081b7810 */ /* 0x000fe20007ffe009 */
[-C--:B------:R-:W-:Y:S01]  /*04d0*/  FMUL R23, R18, R25.reuse ;  /* 0x0000001912177220 */ /* 0x080fe20000400000 */
[----:B------:R-:W-:Y:S02]  /*04e0*/  HADD2.F32 R18, -RZ, R19.H1_H1 ;  /* 0x30000013ff127230 */ /* 0x000fe40000004100 */
[----:B------:R-:W-:Y:S01]  /*04f0*/  FMUL R19, R16, R25 ;  /* 0x0000001910137220 */ /* 0x000fe20000400000 */
[----:B------:R-:W-:Y:S01]  /*0500*/  ISETP.GE.AND P1, PT, R27, R2, PT ;  /* 0x000000021b00720c */ /* 0x000fe20003f26270 */
[----:B------:R-:W-:Y:S01]  /*0510*/  @!P2 FFMA R22, R29, R23, R22 ;  /* 0x000000171d16a223 */ /* 0x000fe20000000016 */
[----:B------:R-:W-:Y:S01]  /*0520*/  HFMA2.MMA R23, -RZ, RZ, 0, 0 ;  /* 0x00000000ff177435 */ /* 0x000fe200000001ff */
[----:B------:R-:W-:Y:S01]  /*0530*/  FMUL R16, R18, R25 ;  /* 0x0000001912107220 */ /* 0x000fe20000400000 */
[----:B------:R-:W-:-:S02]  /*0540*/  HADD2.F32 R25, -RZ, R17.H0_H0 ;  /* 0x20000011ff197230 */ /* 0x000fc40000004100 */
[----:B------:R-:W-:Y:S02]  /*0550*/  HADD2.F32 R18, -RZ, R17.H1_H1 ;  /* 0x30000011ff127230 */ /* 0x000fe40000004100 */
[----:B------:R-:W-:-:S04]  /*0560*/  IMAD.WIDE R26, R27, 0x4, R12 ;  /* 0x000000041b1a7825 */ /* 0x000fc800078e020c */
[----:B------:R-:W-:Y:S01]  /*0570*/  @!P2 FFMA R24, R25, R19, R24 ;  /* 0x000000131918a223 */ /* 0x000fe20000000018 */
[----:B------:R-:W-:Y:S01]  /*0580*/  IADD3 R25, R7, 0x20000, RZ ;  /* 0x0002000007197810 */ /* 0x000fe20007ffe0ff */
[----:B------:R-:W-:Y:S01]  /*0590*/  @!P2 FFMA R21, R18, R16, R21 ;  /* 0x000000101215a223 */ /* 0x000fe20000000015 */
[----:B------:R-:W-:Y:S01]  /*05a0*/  CS2R R18, SRZ ;  /* 0x0000000000127805 */ /* 0x000fe2000001ff00 */
[----:B------:R1:W2:Y:S01]  /*05b0*/  @!P1 LDG.E.EL R23, desc[UR6][R26.64] ;  /* 0x000000061a179981 */ /* 0x0002a2000c2e1900 */
[----:B------:R-:W-:Y:S01]  /*05c0*/  CS2R R16, SRZ ;  /* 0x0000000000107805 */ /* 0x000fe2000001ff00 */
[----:B------:R-:W-:-:S05]  /*05d0*/  IMAD.WIDE R28, R25, 0x2, R10 ;  /* 0x00000002191c7825 */ /* 0x000fca00078e020a */
[----:B------:R-:W3:Y:S01]  /*05e0*/  @!P1 LDG.E.EF.64 R16, desc[UR6][R28.64] ;  /* 0x000000061c109981 */ /* 0x000ee2000c0e1b00 */
[----:B-1----:R-:W-:-:S05]  /*05f0*/  IMAD.WIDE R26, R25, 0x2, R14 ;  /* 0x00000002191a7825 */ /* 0x002fca00078e020e */
        /* <DEDUP_REMOVED lines=8> */
[----:B------:R-:W-:Y:S01]  /*0680*/  FMUL R25, R18, R23 ;  /* 0x0000001712197220 */ /* 0x000fe20000400000 */
[----:B------:R-:W-:Y:S01]  /*0690*/  IADD3 R27, R8, 0x30, R9 ;  /* 0x00000030081b7810 */ /* 0x000fe20007ffe009 */
[----:B------:R-:W-:Y:S02]  /*06a0*/  HADD2.F32 R18, -RZ, R17.H0_H0 ;  /* 0x20000011ff127230 */ /* 0x000fe40000004100 */
[----:B------:R-:W-:Y:S01]  /*06b0*/  @!P1 FFMA R22, R29, R25, R22 ;  /* 0x000000191d169223 */ /* 0x000fe20000000016 */
[----:B------:R-:W-:Y:S01]  /*06c0*/  FMUL R29, R16, R23 ;  /* 0x00000017101d7220 */ /* 0x000fe20000400000 */
[----:B------:R-:W-:-:S02]  /*06d0*/  MOV R16, R24 ;  /* 0x0000001800107202 */ /* 0x000fc40000000f00 */
[----:B------:R-:W-:Y:S02]  /*06e0*/  ISETP.GE.AND P2, PT, R27, R2, PT ;  /* 0x000000021b00720c */ /* 0x000fe40003f46270 */
[----:B------:R-:W-:Y:S01]  /*06f0*/  IADD3 R25, R7, 0x30000, RZ ;  /* 0x0003000007197810 */ /* 0x000fe20007ffe0ff */
[----:B------:R-:W-:Y:S01]  /*0700*/  @!P1 FFMA R16, R18, R29, R16 ;  /* 0x0000001d12109223 */ /* 0x000fe20000000010 */
[----:B------:R-:W-:-:S03]  /*0710*/  HFMA2.MMA R18, -RZ, RZ, 0, 0 ;  /* 0x00000000ff127435 */ /* 0x000fc600000001ff */
[----:B------:R-:W-:-:S04]  /*0720*/  IMAD.WIDE R28, R25, 0x2, R10 ;  /* 0x00000002191c7825 */ /* 0x000fc800078e020a */
[----:B------:R-:W-:Y:S01]  /*0730*/  IMAD.WIDE R24, R25, 0x2, R14 ;  /* 0x0000000219187825 */ /* 0x000fe200078e020e */
[----:B------:R-:W-:Y:S02]  /*0740*/  CS2R R14, SRZ ;  /* 0x00000000000e7805 */ /* 0x000fe4000001ff00 */
[----:B------:R-:W-:Y:S01]  /*0750*/  CS2R R10, SRZ ;  /* 0x00000000000a7805 */ /* 0x000fe2000001ff00 */
[----:B------:R-:W-:-:S03]  /*0760*/  IMAD.WIDE R12, R27, 0x4, R12 ;  /* 0x000000041b0c7825 */ /* 0x000fc600078e020c */
[----:B------:R-:W2:Y:S04]  /*0770*/  @!P2 LDG.E.EF.64 R14, desc[UR6][R24.64] ;  /* 0x00000006180ea981 */ /* 0x000ea8000c0e1b00 */
[----:B------:R-:W3:Y:S04]  /*0780*/  @!P2 LDG.E.EF.64 R10, desc[UR6][R28.64] ;  /* 0x000000061c0aa981 */ /* 0x000ee8000c0e1b00 */
[----:B------:R-:W4:Y:S01]  /*0790*/  @!P2 LDG.E.EL R18, desc[UR6][R12.64] ;  /* 0x000000060c12a981 */ /* 0x000f22000c2e1900 */
[----:B------:R-:W-:Y:S02]  /*07a0*/  HADD2.F32 R26, -RZ, R19.H1_H1 ;  /* 0x30000013ff1a7230 */ /* 0x000fe40000004100 */
[----:B------:R-:W-:Y:S01]  /*07b0*/  HADD2.F32 R17, -RZ, R17.H1_H1 ;  /* 0x30000011ff117230 */ /* 0x000fe20000004100 */
[----:B------:R-:W-:-:S02]  /*07c0*/  IADD3 R9, R9, 0x40, RZ ;  /* 0x0000004009097810 */ /* 0x000fc40007ffe0ff */
[----:B------:R-:W-:-:S04]  /*07d0*/  FMUL R26, R26, R23 ;  /* 0x000000171a1a7220 */ /* 0x000fc80000400000 */
[----:B------:R-:W-:Y:S01]  /*07e0*/  @!P1 FFMA R21, R17, R26, R21 ;  /* 0x0000001a11159223 */ /* 0x000fe20000000015 */
[----:B------:R-:W-:Y:S02]  /*07f0*/  ISETP.GE.AND P1, PT, R9, R4, PT ;  /* 0x000000040900720c */ /* 0x000fe40003f26270 */
[----:B------:R-:W-:Y:S01]  /*0800*/  IADD3 R7, R7, 0x40000, RZ ;  /* 0x0004000007077810 */ /* 0x000fe20007ffe0ff */
[----:B--2---:R-:W-:Y:S02]  /*0810*/  HADD2.F32 R27, -RZ, R15.H0_H0 ;  /* 0x2000000fff1b7230 */ /* 0x004fe40000004100 */
[----:B------:R-:W-:Y:S02]  /*0820*/  HADD2.F32 R19, -RZ, R14.H0_H0 ;  /* 0x2000000eff137230 */ /* 0x000fe40000004100 */
[----:B------:R-:W-:Y:S02]  /*0830*/  HADD2.F32 R23, -RZ, R14.H1_H1 ;  /* 0x3000000eff177230 */ /* 0x000fe40000004100 */
[----:B---3--:R-:W-:-:S02]  /*0840*/  HADD2.F32 R25, -RZ, R11.H0_H0 ;  /* 0x2000000bff197230 */ /* 0x008fc40000004100 */
[----:B------:R-:W-:Y:S02]  /*0850*/  HADD2.F32 R29, -RZ, R15.H1_H1 ;  /* 0x3000000fff1d7230 */ /* 0x000fe40000004100 */
[-C--:B----4-:R-:W-:Y:S01]  /*0860*/  FMUL R17, R27, R18.reuse ;  /* 0x000000121b117220 */ /* 0x090fe20000400000 */
[-C--:B------:R-:W-:Y:S01]  /*0870*/  FMUL R15, R19, R18.reuse ;  /* 0x00000012130f7220 */ /* 0x080fe20000400000 */
[-C--:B------:R-:W-:Y:S01]  /*0880*/  FMUL R13, R23, R18.reuse ;  /* 0x00000012170d7220 */ /* 0x080fe20000400000 */
[----:B------:R-:W-:Y:S02]  /*0890*/  HADD2.F32 R19, -RZ, R10.H0_H0 ;  /* 0x2000000aff137230 */ /* 0x000fe40000004100 */
[----:B------:R-:W-:Y:S01]  /*08a0*/  @!P2 FFMA R16, R25, R17, R16 ;  /* 0x000000111910a223 */ /* 0x000fe20000000010 */
[----:B------:R-:W-:Y:S02]  /*08b0*/  HADD2.F32 R23, -RZ, R10.H1_H1 ;  /* 0x3000000aff177230 */ /* 0x000fe40000004100 */
[----:B------:R-:W-:Y:S01]  /*08c0*/  FMUL R18, R29, R18 ;  /* 0x000000121d127220 */ /* 0x000fe20000400000 */
[----:B------:R-:W-:-:S02]  /*08d0*/  HADD2.F32 R10, -RZ, R11.H1_H1 ;  /* 0x3000000bff0a7230 */ /* 0x000fc40000004100 */
[----:B------:R-:W-:Y:S01]  /*08e0*/  @!P2 FFMA R20, R19, R15, R20 ;  /* 0x0000000f1314a223 */ /* 0x000fe20000000014 */
[----:B------:R-:W-:Y:S01]  /*08f0*/  @!P2 FFMA R22, R23, R13, R22 ;  /* 0x0000000d1716a223 */ /* 0x000fe20000000016 */
[----:B------:R-:W-:Y:S01]  /*0900*/  MOV R23, R16 ;  /* 0x0000001000177202 */ /* 0x000fe20000000f00 */
[----:B------:R-:W-:Y:S01]  /*0910*/  @!P2 FFMA R21, R10, R18, R21 ;  /* 0x000000120a15a223 */ /* 0x000fe20000000015 */
[----:B------:R-:W-:Y:S06]  /*0920*/  @!P1 BRA `(.L_x_2) ;  /* 0xfffffff800189947 */ /* 0x000fec000383ffff */
.L_x_1:
[----:B------:R-:W-:-:S04]  /*0930*/  IADD3 R4, -R9, R2, RZ ;  /* 0x0000000209047210 */ /* 0x000fc80007ffe1ff */
[----:B------:R-:W-:-:S13]  /*0940*/  ISETP.GT.AND P1, PT, R4, 0x10, PT ;  /* 0x000000100400780c */ /* 0x000fda0003f24270 */
[----:B------:R-:W-:Y:S05]  /*0950*/  @!P1 BRA `(.L_x_3) ;  /* 0x0000000400089947 */ /* 0x000fea0003800000 */
[----:B------:R-:W1:Y:S01]  /*0960*/  LDC.64 R16, c[0x0][0x218] ;  /* 0x00008600ff107b82 */ /* 0x000e620000000a00 */
[----:B------:R-:W-:Y:S01]  /*0970*/  IADD3 R27, R8, R9, RZ ;  /* 0x00000009081b7210 */ /* 0x000fe20007ffe0ff */
[----:B------:R-:W-:Y:S01]  /*0980*/  HFMA2.MMA R4, -RZ, RZ, 0, 0 ;  /* 0x00000000ff047435 */ /* 0x000fe200000001ff */
[----:B------:R-:W-:Y:S02]  /*0990*/  CS2R R12, SRZ ;  /* 0x00000000000c7805 */ /* 0x000fe4000001ff00 */
[----:B------:R-:W-:-:S03]  /*09a0*/  ISETP.GE.AND P0, PT, R27, R2, PT ;  /* 0x000000021b00720c */ /* 0x000fc60003f06270 */
[----:B------:R-:W2:Y:S08]  /*09b0*/  LDC.64 R14, c[0x0][0x220] ;  /* 0x00008800ff0e7b82 */ /* 0x000eb00000000a00 */
[----:B------:R-:W3:Y:S01]  /*09c0*/  LDC.64 R18, c[0x0][0x210] ;  /* 0x00008400ff127b82 */ /* 0x000ee20000000a00 */
[----:B------:R-:W-:Y:S02]  /*09d0*/  CS2R R10, SRZ ;  /* 0x00000000000a7805 */ /* 0x000fe4000001ff00 */
[----:B------:R-:W-:Y:S01]  /*09e0*/  IADD3 R9, R9, 0x10, RZ ;  /* 0x0000001009097810 */ /* 0x000fe20007ffe0ff */
[----:B-1----:R-:W-:-:S05]  /*09f0*/  IMAD.WIDE R24, R7, 0x2, R16 ;  /* 0x0000000207187825 */ /* 0x002fca00078e0210 */
[----:B------:R1:W4:Y:S01]  /*0a00*/  @!P0 LDG.E.EF.64 R10, desc[UR6][R24.64] ;  /* 0x00000006180a8981 */ /* 0x000322000c0e1b00 */
[----:B--2---:R-:W-:-:S05]  /*0a10*/  IMAD.WIDE R26, R27, 0x4, R14 ;  /* 0x000000041b1a7825 */ /* 0x004fca00078e020e */
[----:B------:R2:W5:Y:S01]  /*0a20*/  @!P0 LDG.E.EL R4, desc[UR6][R26.64] ;  /* 0x000000061a048981 */ /* 0x000562000c2e1900 */
[----:B-1----:R-:W-:Y:S01]  /*0a30*/  IADD3 R25, R8, R9, RZ ;  /* 0x0000000908197210 */ /* 0x002fe20007ffe0ff */
[----:B---3--:R-:W-:-:S03]  /*0a40*/  IMAD.WIDE R28, R7, 0x2, R18 ;  /* 0x00000002071c7825 */ /* 0x008fc600078e0212 */
[C---:B------:R-:W-:Y:S02]  /*0a50*/  ISETP.GE.AND P1, PT, R25.reuse, R2, PT ;  /* 0x000000021900720c */ /* 0x040fe40003f26270 */
[----:B------:R1:W3:Y:S01]  /*0a60*/  @!P0 LDG.E.EF.64 R12, desc[UR6][R28.64] ;  /* 0x000000061c0c8981 */ /* 0x0002e2000c0e1b00 */
[----:B------:R-:W-:Y:S01]  /*0a70*/  IADD3 R7, R7, 0x10000, RZ ;  /* 0x0001000007077810 */ /* 0x000fe20007ffe0ff */
[----:B------:R-:W-:Y:S01]  /*0a80*/  IMAD.WIDE R24, R25, 0x4, R14 ;  /* 0x0000000419187825 */ /* 0x000fe200078e020e */
[----:B------:R-:W-:-:S03]  /*0a90*/  CS2R R14, SRZ ;  /* 0x00000000000e7805 */ /* 0x000fc6000001ff00 */
[C---:B--2---:R-:W-:Y:S01]  /*0aa0*/  IMAD.WIDE R26, R7.reuse, 0x2, R16 ;  /* 0x00000002071a7825 */ /* 0x044fe200078e0210 */
[----:B------:R-:W-:Y:S02]  /*0ab0*/  CS2R R16, SRZ ;  /* 0x0000000000107805 */ /* 0x000fe4000001ff00 */
[----:B-1----:R-:W-:Y:S02]  /*0ac0*/  MOV R28, RZ ;  /* 0x000000ff001c7202 */ /* 0x002fe40000000f00 */
[----:B------:R4:W2:Y:S01]  /*0ad0*/  @!P1 LDG.E.EF.64 R14, desc[UR6][R26.64] ;  /* 0x000000061a0e9981 */ /* 0x0008a2000c0e1b00 */
[----:B------:R-:W-:-:S03]  /*0ae0*/  IMAD.WIDE R18, R7, 0x2, R18 ;  /* 0x0000000207127825 */ /* 0x000fc600078e0212 */
[----:B------:R-:W2:Y:S04]  /*0af0*/  @!P1 LDG.E.EL R28, desc[UR6][R24.64] ;  /* 0x00000006181c9981 */ /* 0x000ea8000c2e1900 */
[----:B------:R1:W2:Y:S01]  /*0b00*/  @!P1 LDG.E.EF.64 R16, desc[UR6][R18.64] ;  /* 0x0000000612109981 */ /* 0x0002a2000c0e1b00 */
[----:B------:R-:W-:Y:S02]  /*0b10*/  IADD3 R9, R9, 0x10, RZ ;  /* 0x0000001009097810 */ /* 0x000fe40007ffe0ff */
[----:B------:R-:W-:Y:S01]  /*0b20*/  IADD3 R7, R7, 0x10000, RZ ;  /* 0x0001000007077810 */ /* 0x000fe20007ffe0ff */
[----:B----4-:R-:W-:Y:S02]  /*0b30*/  HADD2.F32 R27, -RZ, R10.H0_H0 ;  /* 0x2000000aff1b7230 */ /* 0x010fe40000004100 */
[----:B------:R-:W-:-:S02]  /*0b40*/  HADD2.F32 R10, -RZ, R10.H1_H1 ;  /* 0x3000000aff0a7230 */ /* 0x000fc40000004100 */
[----:B01----:R-:W-:Y:S02]  /*0b50*/  HADD2.F32 R19, -RZ, R11.H0_H0 ;  /* 0x2000000bff137230 */ /* 0x003fe40000004100 */
[----:B------:R-:W-:Y:S02]  /*0b60*/  HADD2.F32 R25, -RZ, R11.H1_H1 ;  /* 0x3000000bff197230 */ /* 0x000fe40000004100 */
[-C--:B-----5:R-:W-:Y:S01]  /*0b70*/  FMUL R11, R10, R4.reuse ;  /* 0x000000040a0b7220 */ /* 0x0a0fe20000400000 */
[-C--:B------:R-:W-:Y:S01]  /*0b80*/  FMUL R10, R19, R4.reuse ;  /* 0x00000004130a7220 */ /* 0x080fe20000400000 */
[-C--:B------:R-:W-:Y:S01]  /*0b90*/  FMUL R27, R27, R4.reuse ;  /* 0x000000041b1b7220 */ /* 0x080fe20000400000 */
[----:B---3--:R-:W-:Y:S02]  /*0ba0*/  HADD2.F32 R19, -RZ, R12.H1_H1 ;  /* 0x3000000cff137230 */ /* 0x008fe40000004100 */
[----:B------:R-:W-:Y:S01]  /*0bb0*/  FMUL R4, R25, R4 ;  /* 0x0000000419047220 */ /* 0x000fe20000400000 */
[----:B------:R-:W-:-:S02]  /*0bc0*/  HADD2.F32 R18, -RZ, R13.H1_H1 ;  /* 0x3000000dff127230 */ /* 0x000fc40000004100 */
[----:B------:R-:W-:Y:S02]  /*0bd0*/  HADD2.F32 R29, -RZ, R12.H0_H0 ;  /* 0x2000000cff1d7230 */ /* 0x000fe40000004100 */
[----:B------:R-:W-:Y:S01]  /*0be0*/  FFMA R11, R19, R11, R22 ;  /* 0x0000000b130b7223 */ /* 0x000fe20000000016 */
[----:B------:R-:W-:Y:S02]  /*0bf0*/  HADD2.F32 R12, -RZ, R13.H0_H0 ;  /* 0x2000000dff0c7230 */ /* 0x000fe40000004100 */
[----:B------:R-:W-:Y:S02]  /*0c00*/  FFMA R4, R18, R4, R21 ;  /* 0x0000000412047223 */ /* 0x000fe40000000015 */
[----:B------:R-:W-:Y:S01]  /*0c10*/  FSEL R22, R11, R22, !P0 ;  /* 0x000000160b167208 */ /* 0x000fe20004000000 */
[----:B--2---:R-:W-:Y:S02]  /*0c20*/  HADD2.F32 R11, -RZ, R14.H0_H0 ;  /* 0x2000000eff0b7230 */ /* 0x004fe40000004100 */
[----:B------:R-:W-:Y:S01]  /*0c30*/  FFMA R10, R12, R10, R23 ;  /* 0x0000000a0c0a7223 */ /* 0x000fe20000000017 */
[----:B------:R-:W-:-:S02]  /*0c40*/  HADD2.F32 R13, -RZ, R14.H1_H1 ;  /* 0x3000000eff0d7230 */ /* 0x000fc40000004100 */
[----:B------:R-:W-:Y:S02]  /*0c50*/  HADD2.F32 R19, -RZ, R15.H0_H0 ;  /* 0x2000000fff137230 */ /* 0x000fe40000004100 */
[----:B------:R-:W-:Y:S01]  /*0c60*/  FFMA R27, R29, R27, R20 ;  /* 0x0000001b1d1b7223 */ /* 0x000fe20000000014 */
[----:B------:R-:W-:Y:S01]  /*0c70*/  HADD2.F32 R15, -RZ, R15.H1_H1 ;  /* 0x3000000fff0f7230 */ /* 0x000fe20000004100 */
[----:B------:R-:W-:Y:S01]  /*0c80*/  FSEL R21, R4, R21, !P0 ;  /* 0x0000001504157208 */ /* 0x000fe20004000000 */
[-C--:B------:R-:W-:Y:S01]  /*0c90*/  FMUL R11, R11, R28.reuse ;  /* 0x0000001c0b0b7220 */ /* 0x080fe20000400000 */
[-C--:B------:R-:W-:Y:S01]  /*0ca0*/  FMUL R13, R13, R28.reuse ;  /* 0x0000001c0d0d7220 */ /* 0x080fe20000400000 */
[-C--:B------:R-:W-:Y:S01]  /*0cb0*/  FMUL R4, R19, R28.reuse ;  /* 0x0000001c13047220 */ /* 0x080fe20000400000 */
[----:B------:R-:W-:Y:S01]  /*0cc0*/  FSEL R23, R10, R23, !P0 ;  /* 0x000000170a177208 */ /* 0x000fe20004000000 */
[----:B------:R-:W-:Y:S01]  /*0cd0*/  FMUL R28, R15, R28 ;  /* 0x0000001c0f1c7220 */ /* 0x000fe20000400000 */
[----:B------:R-:W-:Y:S01]  /*0ce0*/  FSEL R20, R27, R20, !P0 ;  /* 0x000000141b147208 */ /* 0x000fe20004000000 */
[----:B------:R-:W-:-:S02]  /*0cf0*/  HADD2.F32 R15, -RZ, R16.H0_H0 ;  /* 0x20000010ff0f7230 */ /* 0x000fc40000004100 */
[----:B------:R-:W-:Y:S02]  /*0d00*/  HADD2.F32 R19, -RZ, R16.H1_H1 ;  /* 0x30000010ff137230 */ /* 0x000fe40000004100 */
[----:B------:R-:W-:Y:S02]  /*0d10*/  HADD2.F32 R10, -RZ, R17.H0_H0 ;  /* 0x20000011ff0a7230 */ /* 0x000fe40000004100 */
[----:B------:R-:W-:Y:S01]  /*0d20*/  HADD2.F32 R12, -RZ, R17.H1_H1 ;  /* 0x30000011ff0c7230 */ /* 0x000fe20000004100 */
[----:B------:R-:W-:Y:S01]  /*0d30*/  PLOP3.LUT P0, PT, PT, PT, PT, 0x8, 0x0 ;  /* 0x000000000000781c */ /* 0x000fe20003f0e170 */
[----:B------:R-:W-:Y:S01]  /*0d40*/  @!P1 FFMA R20, R15, R11, R20 ;  /* 0x0000000b0f149223 */ /* 0x000fe20000000014 */
[----:B------:R-:W-:Y:S01]  /*0d50*/  @!P1 FFMA R22, R19, R13, R22 ;  /* 0x0000000d13169223 */ /* 0x000fe20000000016 */
[----:B------:R-:W-:Y:S01]  /*0d60*/  @!P1 FFMA R23, R10, R4, R23 ;  /* 0x000000040a179223 */ /* 0x000fe20000000017 */
[----:B------:R-:W-:-:S09]  /*0d70*/  @!P1 FFMA R21, R12, R28, R21 ;  /* 0x0000001c0c159223 */ /* 0x000fd20000000015 */
.L_x_3:
[----:B------:R-:W-:-:S13]  /*0d80*/  ISETP.LT.OR P0, PT, R9, R2, P0 ;  /* 0x000000020900720c */ /* 0x000fda0000701670 */
[----:B------:R-:W-:Y:S05]  /*0d90*/  @!P0 BRA `(.L_x_0) ;  /* 0x0000000000788947 */ /* 0x000fea0003800000 */
[----:B------:R-:W1:Y:S01]  /*0da0*/  LDC.64 R10, c[0x0][0x218] ;  /* 0x00008600ff0a7b82 */ /* 0x000e620000000a00 */
[----:B------:R-:W-:Y:S02]  /*0db0*/  IADD3 R19, R8, R9, RZ ;  /* 0x0000000908137210 */ /* 0x000fe40007ffe0ff */
[----:B------:R-:W-:Y:S02]  /*0dc0*/  CS2R R8, SRZ ;  /* 0x0000000000087805 */ /* 0x000fe4000001ff00 */
[----:B------:R-:W-:-:S03]  /*0dd0*/  ISETP.GE.AND P0, PT, R19, R2, PT ;  /* 0x000000021300720c */ /* 0x000fc60003f06270 */
[----:B------:R-:W2:Y:S08]  /*0de0*/  LDC.64 R14, c[0x0][0x210] ;  /* 0x00008400ff0e7b82 */ /* 0x000eb00000000a00 */
[----:B------:R-:W3:Y:S01]  /*0df0*/  LDC.64 R12, c[0x0][0x220] ;  /* 0x00008800ff0c7b82 */ /* 0x000ee20000000a00 */
[----:B------:R-:W-:Y:S01]  /*0e00*/  HFMA2.MMA R4, -RZ, RZ, 0, 0 ;  /* 0x00000000ff047435 */ /* 0x000fe200000001ff */
[----:B-1----:R-:W-:-:S05]  /*0e10*/  IMAD.WIDE R10, R7, 0x2, R10 ;  /* 0x00000002070a7825 */ /* 0x002fca00078e020a */
[----:B------:R-:W4:Y:S01]  /*0e20*/  @!P0 LDG.E.EF.64 R8, desc[UR6][R10.64] ;  /* 0x000000060a088981 */ /* 0x000f22000c0e1b00 */
[----:B--2---:R-:W-:Y:S01]  /*0e30*/  IMAD.WIDE R16, R7, 0x2, R14 ;  /* 0x0000000207107825 */ /* 0x004fe200078e020e */
[----:B------:R-:W-:-:S06]  /*0e40*/  CS2R R14, SRZ ;  /* 0x00000000000e7805 */ /* 0x000fcc000001ff00 */
[----:B------:R-:W2:Y:S01]  /*0e50*/  @!P0 LDG.E.EF.64 R14, desc[UR6][R16.64] ;  /* 0x00000006100e8981 */ /* 0x000ea2000c0e1b00 */
[----:B---3--:R-:W-:-:S05]  /*0e60*/  IMAD.WIDE R12, R19, 0x4, R12 ;  /* 0x00000004130c7825 */ /* 0x008fca00078e020c */
[----:B------:R-:W3:Y:S01]  /*0e70*/  @!P0 LDG.E.EL R4, desc[UR6][R12.64] ;  /* 0x000000060c048981 */ /* 0x000ee2000c2e1900 */
[----:B----4-:R-:W-:Y:S02]  /*0e80*/  HADD2.F32 R7, -RZ, R8.H0_H0 ;  /* 0x20000008ff077230 */ /* 0x010fe40000004100 */
[----:B------:R-:W-:Y:S02]  /*0e90*/  HADD2.F32 R19, -RZ, R8.H1_H1 ;  /* 0x30000008ff137230 */ /* 0x000fe40000004100 */
[----:B------:R-:W-:Y:S02]  /*0ea0*/  HADD2.F32 R25, -RZ, R9.H0_H0 ;  /* 0x20000009ff197230 */ /* 0x000fe40000004100 */
[----:B------:R-:W-:Y:S02]  /*0eb0*/  HADD2.F32 R27, -RZ, R9.H1_H1 ;  /* 0x30000009ff1b7230 */ /* 0x000fe40000004100 */
[----:B--2---:R-:W-:Y:S02]  /*0ec0*/  HADD2.F32 R8, -RZ, R14.H0_H0 ;  /* 0x2000000eff087230 */ /* 0x004fe40000004100 */
[----:B------:R-:W-:-:S02]  /*0ed0*/  HADD2.F32 R10, -RZ, R15.H0_H0 ;  /* 0x2000000fff0a7230 */ /* 0x000fc40000004100 */
[----:B------:R-:W-:Y:S02]  /*0ee0*/  HADD2.F32 R14, -RZ, R14.H1_H1 ;  /* 0x3000000eff0e7230 */ /* 0x000fe40000004100 */
[----:B------:R-:W-:Y:S02]  /*0ef0*/  HADD2.F32 R15, -RZ, R15.H1_H1 ;  /* 0x3000000fff0f7230 */ /* 0x000fe40000004100 */
[-C--:B---3--:R-:W-:Y:S01]  /*0f00*/  FMUL R7, R7, R4.reuse ;  /* 0x0000000407077220 */ /* 0x088fe20000400000 */
[-C--:B------:R-:W-:Y:S01]  /*0f10*/  FMUL R9, R19, R4.reuse ;  /* 0x0000000413097220 */ /* 0x080fe20000400000 */
[-C--:B------:R-:W-:Y:S01]  /*0f20*/  FMUL R2, R25, R4.reuse ;  /* 0x0000000419027220 */ /* 0x080fe20000400000 */
[----:B------:R-:W-:Y:S01]  /*0f30*/  FMUL R4, R27, R4 ;  /* 0x000000041b047220 */ /* 0x000fe20000400000 */
[----:B------:R-:W-:Y:S01]  /*0f40*/  @!P0 FFMA R20, R7, R8, R20 ;  /* 0x0000000807148223 */ /* 0x000fe20000000014 */
[----:B------:R-:W-:Y:S01]  /*0f50*/  @!P0 FFMA R22, R9, R14, R22 ;  /* 0x0000000e09168223 */ /* 0x000fe20000000016 */
[----:B------:R-:W-:Y:S01]  /*0f60*/  @!P0 FFMA R23, R2, R10, R23 ;  /* 0x0000000a02178223 */ /* 0x000fe20000000017 */
[----:B------:R-:W-:-:S07]  /*0f70*/  @!P0 FFMA R21, R4, R15, R21 ;  /* 0x0000000f04158223 */ /* 0x000fce0000000015 */
.L_x_0:
[----:B------:R-:W1:Y:S01]  /*0f80*/  S2UR UR5, SR_CgaCtaId ;  /* 0x00000000000579c3 */ /* 0x000e620000008800 */
[----:B------:R-:W2:Y:S01]  /*0f90*/  SHFL.BFLY PT, R7, R20, 0x10, 0x1f ;  /* 0x0e001f0014077f89 */ /* 0x000ea200000e0000 */
[----:B------:R-:W-:Y:S01]  /*0fa0*/  LOP3.LUT P0, RZ, R0, 0x10, RZ, 0xc0, !PT ;  /* 0x0000001000ff7812 */ /* 0x000fe2000780c0ff */
[----:B------:R-:W-:Y:S01]  /*0fb0*/  UMOV UR4, 0x400 ;  /* 0x0000040000047882 */ /* 0x000fe20000000000 */
[----:B------:R-:W-:Y:S01]  /*0fc0*/  SHF.R.U32.HI R11, RZ, 0x3, R0 ;  /* 0x00000003ff0b7819 */ /* 0x000fe20000011600 */
[----:B------:R-:W3:Y:S01]  /*0fd0*/  SHFL.BFLY PT, R9, R22, 0x10, 0x1f ;  /* 0x0e001f0016097f89 */ /* 0x000ee200000e0000 */
[----:B------:R-:W-:Y:S02]  /*0fe0*/  SHF.L.U32 R2, R6, 0x5, RZ ;  /* 0x0000000506027819 */ /* 0x000fe400000006ff */
[----:B------:R-:W-:Y:S01]  /*0ff0*/  ISETP.GE.AND P1, PT, R0, 0x200, PT ;  /* 0x000002000000780c */ /* 0x000fe20003f26270 */
[----:B------:R-:W4:Y:S01]  /*1000*/  SHFL.BFLY PT, R4, R23, 0x10, 0x1f ;  /* 0x0e001f0017047f89 */ /* 0x000f2200000e0000 */
[----:B------:R-:W-:-:S03]  /*1010*/  LOP3.LUT R11, R2, 0x1c, R11, 0xf8, !PT ;  /* 0x0000001c020b7812 */ /* 0x000fc600078ef80b */
[----:B------:R-:W5:Y:S01]  /*1020*/  SHFL.BFLY PT, R8, R21, 0x10, 0x1f ;  /* 0x0e001f0015087f89 */ /* 0x000f6200000e0000 */
[----:B-1----:R-:W-:Y:S01]  /*1030*/  UPRMT UR4, UR5, 0x654, UR4 ;  /* 0x0000065405047896 */ /* 0x002fe20008000004 */
[----:B--2---:R-:W-:Y:S01]  /*1040*/  FADD R14, R7, R20 ;  /* 0x00000014070e7221 */ /* 0x004fe20000000000 */
[----:B---3--:R-:W-:Y:S01]  /*1050*/  FADD R22, R9, R22 ;  /* 0x0000001609167221 */ /* 0x008fe20000000000 */
[----:B----4-:R-:W-:-:S06]  /*1060*/  FADD R16, R4, R23 ;  /* 0x0000001704107221 */ /* 0x010fcc0000000000 */
[----:B------:R-:W-:Y:S01]  /*1070*/  @!P0 STS [R11+UR4], R14 ;  /* 0x0000000e0b008988 */ /* 0x000fe20008000804 */
[----:B-----5:R-:W-:-:S03]  /*1080*/  FADD R18, R8, R21 ;  /* 0x0000001508127221 */ /* 0x020fc60000000000 */
[----:B------:R-:W-:Y:S04]  /*1090*/  @!P0 STS [R11+UR4+0x20], R22 ;  /* 0x000020160b008988 */ /* 0x000fe80008000804 */
[----:B------:R-:W-:Y:S04]  /*10a0*/  @!P0 STS [R11+UR4+0x40], R16 ;  /* 0x000040100b008988 */ /* 0x000fe80008000804 */
[----:B------:R-:W-:Y:S01]  /*10b0*/  @!P0 STS [R11+UR4+0x60], R18 ;  /* 0x000060120b008988 */ /* 0x000fe20008000804 */
[----:B------:R-:W-:Y:S01]  /*10c0*/  BAR.SYNC.DEFER_BLOCKING 0x0 ;  /* 0x0000000000007b1d */ /* 0x000fe20000010000 */
[----:B------:R-:W-:-:S04]  /*10d0*/  LOP3.LUT P0, RZ, R0, 0x7, RZ, 0xc0, !PT ;  /* 0x0000000700ff7812 */ /* 0x000fc8000780c0ff */
[----:B------:R-:W-:Y:S01]  /*10e0*/  ISETP.LT.AND P0, PT, R0, 0x200, !P0 ;  /* 0x000002000000780c */ /* 0x000fe20004701270 */
[----:B------:R-:W1:Y:S04]  /*10f0*/  @!P1 LDS R10, [R3+UR4] ;  /* 0x00000004030a9984 */ /* 0x000e680008000800 */
[----:B------:R-:W2:Y:S04]  /*1100*/  @!P1 LDS R12, [R3+UR4+0x400] ;  /* 0x00040004030c9984 */ /* 0x000ea80008000800 */
[----:B-1----:R-:W1:Y:S04]  /*1110*/  SHFL.BFLY PT, R7, R10, 0x4, 0x1f ;  /* 0x0c801f000a077f89 */ /* 0x002e6800000e0000 */
[----:B--2---:R-:W2:Y:S01]  /*1120*/  SHFL.BFLY PT, R9, R12, 0x4, 0x1f ;  /* 0x0c801f000c097f89 */ /* 0x004ea200000e0000 */
[----:B-1----:R-:W-:Y:S01]  /*1130*/  FADD R7, R10, R7 ;  /* 0x000000070a077221 */ /* 0x002fe20000000000 */
[----:B--2---:R-:W-:-:S04]  /*1140*/  FADD R8, R12, R9 ;  /* 0x000000090c087221 */ /* 0x004fc80000000000 */
[----:B------:R-:W1:Y:S04]  /*1150*/  SHFL.BFLY PT, R4, R7, 0x2, 0x1f ;  /* 0x0c401f0007047f89 */ /* 0x000e6800000e0000 */
[----:B------:R-:W2:Y:S01]  /*1160*/  SHFL.BFLY PT, R9, R8, 0x2, 0x1f ;  /* 0x0c401f0008097f89 */ /* 0x000ea200000e0000 */
[----:B-1----:R-:W-:Y:S01]  /*1170*/  FADD R4, R7, R4 ;  /* 0x0000000407047221 */ /* 0x002fe20000000000 */
[----:B------:R-:W-:Y:S01]  /*1180*/  IADD3 R7, R2, UR4, RZ ;  /* 0x0000000402077c10 */ /* 0x000fe2000fffe0ff */
[----:B--2---:R-:W-:-:S03]  /*1190*/  FADD R11, R8, R9 ;  /* 0x00000009080b7221 */ /* 0x004fc60000000000 */
[----:B------:R-:W1:Y:S01]  /*11a0*/  SHFL.BFLY PT, R9, R4, 0x1, 0x1f ;  /* 0x0c201f0004097f89 */ /* 0x000e6200000e0000 */
[----:B------:R-:W-:-:S03]  /*11b0*/  IMAD R7, R6, -0x1c, R7 ;  /* 0xffffffe406077824 */ /* 0x000fc600078e0207 */
[----:B------:R-:W2:Y:S01]  /*11c0*/  SHFL.BFLY PT, R14, R11, 0x1, 0x1f ;  /* 0x0c201f000b0e7f89 */ /* 0x000ea200000e0000 */
[----:B-1----:R-:W-:Y:S01]  /*11d0*/  FADD R12, R4, R9 ;  /* 0x00000009040c7221 */ /* 0x002fe20000000000 */
[----:B------:R-:W-:Y:S01]  /*11e0*/  LOP3.LUT R4, R0, 0x3f, RZ, 0xc0, !PT ;  /* 0x0000003f00047812 */ /* 0x000fe200078ec0ff */
[----:B--2---:R-:W-:-:S03]  /*11f0*/  FADD R14, R11, R14 ;  /* 0x0000000e0b0e7221 */ /* 0x004fc60000000000 */
[----:B------:R-:W-:Y:S01]  /*1200*/  @P0 STS [R3+UR4], R12 ;  /* 0x0000000c03000988 */ /* 0x000fe20008000804 */
[----:B------:R-:W-:-:S03]  /*1210*/  LEA R4, R4, UR4, 0x2 ;  /* 0x0000000404047c11 */ /* 0x000fc6000f8e10ff */
[----:B------:R-:W-:Y:S01]  /*1220*/  @P0 STS [R3+UR4+0x400], R14 ;  /* 0x0004000e03000988 */ /* 0x000fe20008000804 */
[----:B------:R-:W-:Y:S01]  /*1230*/  BAR.SYNC.DEFER_BLOCKING 0x0 ;  /* 0x0000000000007b1d */ /* 0x000fe20000010000 */
[----:B------:R-:W-:-:S05]  /*1240*/  LOP3.LUT P0, RZ, R0, 0xc0, RZ, 0xc0, !PT ;  /* 0x000000c000ff7812 */ /* 0x000fca000780c0ff */
[----:B------:R-:W-:Y:S04]  /*1250*/  LDS R8, [R2+UR4] ;  /* 0x0000000402087984 */ /* 0x000fe80008000800 */
[----:B------:R-:W-:Y:S04]  /*1260*/  LDS R9, [R2+UR4+0x20] ;  /* 0x0000200402097984 */ /* 0x000fe80008000800 */
[----:B------:R-:W-:Y:S04]  /*1270*/  LDS R10, [R2+UR4+0x40] ;  /* 0x00004004020a7984 */ /* 0x000fe80008000800 */
[----:B------:R-:W1:Y:S01]  /*1280*/  LDS R11, [R2+UR4+0x60] ;  /* 0x00006004020b7984 */ /* 0x000e620008000800 */
[----:B------:R-:W-:Y:S06]  /*1290*/  BAR.SYNC.DEFER_BLOCKING 0x0 ;  /* 0x0000000000007b1d */ /* 0x000fec0000010000 */
[----:B-1----:R1:W-:Y:S02]  /*12a0*/  STS.128 [R7], R8 ;  /* 0x0000000807007388 */ /* 0x0023e40000000c00 */
[----:B------:R-:W-:Y:S06]  /*12b0*/  BAR.SYNC.DEFER_BLOCKING 0x0 ;  /* 0x0000000000007b1d */ /* 0x000fec0000010000 */
[----:B-1----:R-:W-:Y:S05]  /*12c0*/  @P0 EXIT ;  /* 0x000000000000094d */ /* 0x002fea0003800000 */
[----:B------:R-:W0:Y:S01]  /*12d0*/  LDS R4, [R4] ;  /* 0x0000000004047984 */ /* 0x000e220000000800 */
[----:B------:R-:W1:Y:S01]  /*12e0*/  LDC.64 R2, c[0x0][0x228] ;  /* 0x00008a00ff027b82 */ /* 0x000e620000000a00 */
[----:B------:R-:W-:-:S05]  /*12f0*/  LOP3.LUT R5, R5, 0x3f, R0, 0xf8, !PT ;  /* 0x0000003f05057812 */ /* 0x000fca00078ef800 */
[----:B-1----:R-:W-:Y:S01]  /*1300*/  IMAD.WIDE R2, R5, 0x2, R2 ;  /* 0x0000000205027825 */ /* 0x002fe200078e0202 */
[----:B0-----:R-:W-:-:S05]  /*1310*/  F2FP.F16.F32.PACK_AB R0, RZ, R4 ;  /* 0x00000004ff00723e */ /* 0x001fca00000000ff */
[----:B------:R-:W-:Y:S01]  /*1320*/  STG.E.U16 desc[UR6][R2.64], R0 ;  /* 0x0000000002007986 */ /* 0x000fe2000c101506 */
[----:B------:R-:W-:Y:S05]  /*1330*/  EXIT ;  /* 0x000000000000794d */ /* 0x000fea0003800000 */
.L_x_4:
[----:B------:R-:W-:-:S00]  /*1340*/  BRA `(.L_x_4) ;  /* 0xfffffffc00fc7947 */ /* 0x000fc0000383ffff */
[----:B------:R-:W-:-:S00]  /*1350*/  NOP ;  /* 0x0000000000007918 */ /* 0x000fc00000000000 */
        /* <DEDUP_REMOVED lines=10> */
.L_x_5:


//--------------------- .nv.shared.triton_red_fused__to_copy_mul_sum_1 --------------------------
	.section	.nv.shared.triton_red_fused__to_copy_mul_sum_1,"aw",@nobits
	.sectionflags	@""
	.align	16
	.zero		1024


//--------------------- .nv.constant0.triton_red_fused__to_copy_mul_sum_1 --------------------------
	.section	.nv.constant0.triton_red_fused__to_copy_mul_sum_1,"a",@progbits
	.sectionflags	@""
	.align	4
.nv.constant0.triton_red_fused__to_copy_mul_sum_1:
	.zero		576
